	.headerflags	@"EF_CUDA_TEXMODE_UNIFIED EF_CUDA_64BIT_ADDRESS EF_CUDA_ACCELERATORS EF_CUDA_SM90 EF_CUDA_VIRTUAL_SM(EF_CUDA_SM90)"
	.elftype	@"ET_EXEC"


//--------------------- .nv.info                  --------------------------
	.section	.nv.info,"",@"SHT_CUDA_INFO"
	.align	4


	//----- nvinfo : EIATTR_REGCOUNT
	.align		4
        /*0000*/ 	.byte	0x04, 0x2f
        /*0002*/ 	.short	(.L_3 - .L_2)
	.align		4
.L_2:
        /*0004*/ 	.word	index@(triton_poi_fused__native_batch_norm_legit_no_training_relu_28)
        /*0008*/ 	.word	0x00000011


	//----- nvinfo : EIATTR_MIN_STACK_SIZE
	.align		4
.L_3:
        /*000c*/ 	.byte	0x04, 0x12
        /*000e*/ 	.short	(.L_5 - .L_4)
	.align		4
.L_4:
        /*0010*/ 	.word	index@(triton_poi_fused__native_batch_norm_legit_no_training_relu_28)
        /*0014*/ 	.word	0x00000000


	//----- nvinfo : EIATTR_FRAME_SIZE
	.align		4
.L_5:
        /*0018*/ 	.byte	0x04, 0x11
        /*001a*/ 	.short	(.L_7 - .L_6)
	.align		4
.L_6:
        /*001c*/ 	.word	index@(triton_poi_fused__native_batch_norm_legit_no_training_relu_28)
        /*0020*/ 	.word	0x00000000


	//----- nvinfo : EIATTR_MIN_STACK_SIZE
	.align		4
.L_7:
        /*0024*/ 	.byte	0x04, 0x12
        /*0026*/ 	.short	(.L_9 - .L_8)
	.align		4
.L_8:
        /*0028*/ 	.word	index@(triton_poi_fused__native_batch_norm_legit_no_training_relu_28)
        /*002c*/ 	.word	0x00000000
.L_9:


//--------------------- .nv.info.triton_poi_fused__native_batch_norm_legit_no_training_relu_28 --------------------------
	.section	.nv.info.triton_poi_fused__native_batch_norm_legit_no_training_relu_28,"",@"SHT_CUDA_INFO"
	.sectionflags	@""
	.align	4


	//----- nvinfo : EIATTR_CUDA_API_VERSION
	.align		4
        /*0000*/ 	.byte	0x04, 0x37
        /*0002*/ 	.short	(.L_11 - .L_10)
.L_10:
        /*0004*/ 	.word	0x0000007c


	//----- nvinfo : EIATTR_KPARAM_INFO
	.align		4
.L_11:
        /*0008*/ 	.byte	0x04, 0x17
        /*000a*/ 	.short	(.L_13 - .L_12)
.L_12:
        /*000c*/ 	.word	0x00000000
        /*0010*/ 	.short	0x0006
        /*0012*/ 	.short	0x0030
        /*0014*/ 	.byte	0x00, 0xf0, 0x11, 0x00


	//----- nvinfo : EIATTR_KPARAM_INFO
	.align		4
.L_13:
        /*0018*/ 	.byte	0x04, 0x17
        /*001a*/ 	.short	(.L_15 - .L_14)
.L_14:
        /*001c*/ 	.word	0x00000000
        /*0020*/ 	.short	0x0005
        /*0022*/ 	.short	0x0028
        /*0024*/ 	.byte	0x00, 0xf4, 0x21, 0x00


	//----- nvinfo : EIATTR_KPARAM_INFO
	.align		4
.L_15:
        /*0028*/ 	.byte	0x04, 0x17
        /*002a*/ 	.short	(.L_17 - .L_16)
.L_16:
        /*002c*/ 	.word	0x00000000
        /*0030*/ 	.short	0x0004
        /*0032*/ 	.short	0x0020
        /*0034*/ 	.byte	0x00, 0xf4, 0x21, 0x00


	//----- nvinfo : EIATTR_KPARAM_INFO
	.align		4
.L_17:
        /*0038*/ 	.byte	0x04, 0x17
        /*003a*/ 	.short	(.L_19 - .L_18)
.L_18:
        /*003c*/ 	.word	0x00000000
        /*0040*/ 	.short	0x0003
        /*0042*/ 	.short	0x0018
        /*0044*/ 	.byte	0x00, 0xf4, 0x21, 0x00


	//----- nvinfo : EIATTR_KPARAM_INFO
	.align		4
.L_19:
        /*0048*/ 	.byte	0x04, 0x17
        /*004a*/ 	.short	(.L_21 - .L_20)
.L_20:
        /*004c*/ 	.word	0x00000000
        /*0050*/ 	.short	0x0002
        /*0052*/ 	.short	0x0010
        /*0054*/ 	.byte	0x00, 0xf4, 0x21, 0x00


	//----- nvinfo : EIATTR_KPARAM_INFO
	.align		4
.L_21:
        /*0058*/ 	.byte	0x04, 0x17
        /*005a*/ 	.short	(.L_23 - .L_22)
.L_22:
        /*005c*/ 	.word	0x00000000
        /*0060*/ 	.short	0x0001
        /*0062*/ 	.short	0x0008
        /*0064*/ 	.byte	0x00, 0xf4, 0x21, 0x00


	//----- nvinfo : EIATTR_KPARAM_INFO
	.align		4
.L_23:
        /*0068*/ 	.byte	0x04, 0x17
        /*006a*/ 	.short	(.L_25 - .L_24)
.L_24:
        /*006c*/ 	.word	0x00000000
        /*0070*/ 	.short	0x0000
        /*0072*/ 	.short	0x0000
        /*0074*/ 	.byte	0x00, 0xf4, 0x21, 0x00


	//----- nvinfo : EIATTR_SPARSE_MMA_MASK
	.align		4
.L_25:
        /*0078*/ 	.byte	0x03, 0x50
        /*007a*/ 	.short	0x0000


	//----- nvinfo : EIATTR_MAXREG_COUNT
	.align		4
        /*007c*/ 	.byte	0x03, 0x1b
        /*007e*/ 	.short	0x00ff


	//----- nvinfo : EIATTR_EXIT_INSTR_OFFSETS
	.align		4
        /*0080*/ 	.byte	0x04, 0x1c
        /*0082*/ 	.short	(.L_27 - .L_26)


	//   ....[0]....
.L_26:
        /*0084*/ 	.word	0x00000360


	//----- nvinfo : EIATTR_REQNTID
	.align		4
.L_27:
        /*0088*/ 	.byte	0x04, 0x10
        /*008a*/ 	.short	(.L_29 - .L_28)
.L_28:
        /*008c*/ 	.word	0x00000100
        /*0090*/ 	.word	0x00000001
        /*0094*/ 	.word	0x00000001


	//----- nvinfo : EIATTR_CBANK_PARAM_SIZE
	.align		4
.L_29:
        /*0098*/ 	.byte	0x03, 0x19
        /*009a*/ 	.short	0x0034


	//----- nvinfo : EIATTR_PARAM_CBANK
	.align		4
        /*009c*/ 	.byte	0x04, 0x0a
        /*009e*/ 	.short	(.L_31 - .L_30)
	.align		4
.L_30:
        /*00a0*/ 	.word	index@(.nv.constant0.triton_poi_fused__native_batch_norm_legit_no_training_relu_28)
        /*00a4*/ 	.short	0x0210
        /*00a6*/ 	.short	0x0034


	//----- nvinfo : EIATTR_SW_WAR
	.align		4
.L_31:
        /*00a8*/ 	.byte	0x04, 0x36
        /*00aa*/ 	.short	(.L_33 - .L_32)
.L_32:
        /*00ac*/ 	.word	0x00000008
.L_33:


//--------------------- .nv.callgraph             --------------------------
	.section	.nv.callgraph,"",@"SHT_CUDA_CALLGRAPH"
	.align	4
	.sectionentsize	8
	.align		4
        /*0000*/ 	.word	0x00000000
	.align		4
        /*0004*/ 	.word	0xffffffff
	.align		4
        /*0008*/ 	.word	0x00000000
	.align		4
        /*000c*/ 	.word	0xfffffffe
	.align		4
        /*0010*/ 	.word	0x00000000
	.align		4
        /*0014*/ 	.word	0xfffffffd
	.align		4
        /*0018*/ 	.word	0x00000000
	.align		4
        /*001c*/ 	.word	0xfffffffc


//--------------------- .nv.constant4             --------------------------
	.section	.nv.constant4,"a",@progbits
	.align	8
	.align		8
.nv.constant4:
        /*0000*/ 	.dword	_$_str
	.align		8
        /*0008*/ 	.dword	_$_str_$_2


//--------------------- .text.triton_poi_fused__native_batch_norm_legit_no_training_relu_28 --------------------------
	.section	.text.triton_poi_fused__native_batch_norm_legit_no_training_relu_28,"ax",@progbits
	.align	128
        .global         triton_poi_fused__native_batch_norm_legit_no_training_relu_28
        .type           triton_poi_fused__native_batch_norm_legit_no_training_relu_28,@function
        .size           triton_poi_fused__native_batch_norm_legit_no_training_relu_28,(.L_x_1 - triton_poi_fused__native_batch_norm_legit_no_training_relu_28)
        .other          triton_poi_fused__native_batch_norm_legit_no_training_relu_28,@"STO_CUDA_ENTRY STV_DEFAULT"
triton_poi_fused__native_batch_norm_legit_no_training_relu_28:
.text.triton_poi_fused__native_batch_norm_legit_no_training_relu_28:
[----:B------:R-:W-:Y:S01]  /*0000*/  LDC R1, c[0x0][0x28] ;  /* 0x00000a00ff017b82 */ /* 0x000fe20000000800 */
[----:B------:R-:W1:Y:S07]  /*0010*/  S2R R0, SR_TID.X ;  /* 0x0000000000007919 */ /* 0x000e6e0000002100 */
[----:B------:R-:W2:Y:S01]  /*0020*/  LDC.64 R6, c[0x0][0x220] ;  /* 0x00008800ff067b82 */ /* 0x000ea20000000a00 */
[----:B------:R-:W-:Y:S01]  /*0030*/  ULDC.64 UR4, c[0x0][0x208] ;  /* 0x0000820000047ab9 */ /* 0x000fe20000000a00 */
[----:B------:R-:W3:Y:S06]  /*0040*/  S2R R5, SR_CTAID.X ;  /* 0x0000000000057919 */ /* 0x000eec0000002500 */
[----:B------:R-:W4:Y:S08]  /*0050*/  LDC.64 R8, c[0x0][0x228] ;  /* 0x00008a00ff087b82 */ /* 0x000f300000000a00 */
[----:B------:R-:W5:Y:S01]  /*0060*/  LDC.64 R10, c[0x0][0x230] ;  /* 0x00008c00ff0a7b82 */ /* 0x000f620000000a00 */
[----:B-1----:R-:W-:-:S02]  /*0070*/  SHF.L.U32 R0, R0, 0x1, RZ ;  /* 0x0000000100007819 */ /* 0x002fc400000006ff */
[----:B---3--:R-:W-:Y:S02]  /*0080*/  SHF.R.S32.HI R3, RZ, 0x16, R5 ;  /* 0x00000016ff037819 */ /* 0x008fe40000011405 */
[----:B------:R-:W-:Y:S02]  /*0090*/  LOP3.LUT R0, R0, 0x1fe, RZ, 0xc0, !PT ;  /* 0x000001fe00007812 */ /* 0x000fe400078ec0ff */
[----:B------:R-:W-:Y:S02]  /*00a0*/  SGXT R3, R3, 0x1 ;  /* 0x000000010303781a */ /* 0x000fe40000000200 */
[----:B------:R-:W-:Y:S02]  /*00b0*/  LEA R0, R5, R0, 0x9 ;  /* 0x0000000005007211 */ /* 0x000fe400078e48ff */
[----:B------:R-:W1:Y:S02]  /*00c0*/  LDC.64 R4, c[0x0][0x218] ;  /* 0x00008600ff047b82 */ /* 0x000e640000000a00 */
[----:B------:R-:W-:-:S04]  /*00d0*/  LEA.HI R3, R3, R0, RZ, 0x6 ;  /* 0x0000000003037211 */ /* 0x000fc800078f30ff */
[--C-:B------:R-:W-:Y:S02]  /*00e0*/  SHF.R.S32.HI R2, RZ, 0x6, R3.reuse ;  /* 0x00000006ff027819 */ /* 0x100fe40000011403 */
[----:B------:R-:W-:-:S04]  /*00f0*/  SHF.R.S32.HI R3, RZ, 0x1f, R3 ;  /* 0x0000001fff037819 */ /* 0x000fc80000011403 */
[----:B------:R-:W-:-:S04]  /*0100*/  LEA.HI R3, R3, R2, RZ, 0x9 ;  /* 0x0000000203037211 */ /* 0x000fc800078f48ff */
[----:B------:R-:W-:-:S04]  /*0110*/  LOP3.LUT R3, R3, 0xfffffe00, RZ, 0xc0, !PT ;  /* 0xfffffe0003037812 */ /* 0x000fc800078ec0ff */
[----:B------:R-:W-:Y:S02]  /*0120*/  IADD3 R13, R2, -R3, RZ ;  /* 0x80000003020d7210 */ /* 0x000fe40007ffe0ff */
[----:B------:R-:W3:Y:S03]  /*0130*/  LDC.64 R2, c[0x0][0x210] ;  /* 0x00008400ff027b82 */ /* 0x000ee60000000a00 */
[----:B--2---:R-:W-:-:S06]  /*0140*/  IMAD.WIDE R6, R13, 0x4, R6 ;  /* 0x000000040d067825 */ /* 0x004fcc00078e0206 */
[----:B------:R-:W2:Y:S01]  /*0150*/  LDG.E.EL R6, desc[UR4][R6.64] ;  /* 0x0000000406067981 */ /* 0x000ea2000c2e1900 */
[----:B-1----:R-:W-:-:S05]  /*0160*/  IMAD.WIDE R4, R13, 0x4, R4 ;  /* 0x000000040d047825 */ /* 0x002fca00078e0204 */
[----:B------:R1:W2:Y:S01]  /*0170*/  LDG.E.EL R12, desc[UR4][R4.64] ;  /* 0x00000004040c7981 */ /* 0x0002a2000c2e1900 */
[----:B---3--:R-:W-:Y:S01]  /*0180*/  IMAD.WIDE R2, R0, 0x4, R2 ;  /* 0x0000000400027825 */ /* 0x008fe200078e0202 */
[----:B------:R-:W-:Y:S01]  /*0190*/  HFMA2.MMA R14, -RZ, RZ, 1.625, 0 ;  /* 0x3e800000ff0e7435 */ /* 0x000fe200000001ff */
[----:B-1----:R-:W1:Y:S04]  /*01a0*/  LDC.64 R4, c[0x0][0x238] ;  /* 0x00008e00ff047b82 */ /* 0x002e680000000a00 */
[----:B------:R-:W3:Y:S01]  /*01b0*/  LDG.E.64 R2, desc[UR4][R2.64] ;  /* 0x0000000402027981 */ /* 0x000ee2000c1e1b00 */
[----:B----4-:R-:W-:-:S04]  /*01c0*/  IMAD.WIDE R8, R13, 0x4, R8 ;  /* 0x000000040d087825 */ /* 0x010fc800078e0208 */
[----:B-----5:R-:W-:Y:S02]  /*01d0*/  IMAD.WIDE R10, R13, 0x4, R10 ;  /* 0x000000040d0a7825 */ /* 0x020fe400078e020a */
[----:B------:R-:W4:Y:S04]  /*01e0*/  LDG.E.EL R8, desc[UR4][R8.64] ;  /* 0x0000000408087981 */ /* 0x000f28000c2e1900 */
[----:B------:R-:W4:Y:S01]  /*01f0*/  LDG.E.EL R11, desc[UR4][R10.64] ;  /* 0x000000040a0b7981 */ /* 0x000f22000c2e1900 */
[----:B-1----:R-:W-:-:S04]  /*0200*/  IMAD.WIDE R4, R0, 0x4, R4 ;  /* 0x0000000400047825 */ /* 0x002fc800078e0204 */
[----:B--2---:R-:W-:-:S04]  /*0210*/  FADD R6, R6, 9.9999997473787516356e-06 ;  /* 0x3727c5ac06067421 */ /* 0x004fc80000000000 */
[----:B------:R-:W1:Y:S02]  /*0220*/  MUFU.SQRT R7, R6 ;  /* 0x0000000600077308 */ /* 0x000e640000002000 */
[C---:B-1----:R-:W-:Y:S02]  /*0230*/  FSETP.GT.AND P0, PT, R7.reuse, 8.50705917302346158658e+37, PT ;  /* 0x7e8000000700780b */ /* 0x042fe40003f04000 */
[----:B------:R-:W-:-:S11]  /*0240*/  FSETP.GEU.AND P1, PT, R7, 1.175494350822287508e-38, PT ;  /* 0x008000000700780b */ /* 0x000fd60003f2e000 */
[----:B------:R-:W-:-:S04]  /*0250*/  @P0 FMUL R7, R7, 0.25 ;  /* 0x3e80000007070820 */ /* 0x000fc80000400000 */
[----:B------:R-:W-:-:S06]  /*0260*/  @!P1 FMUL R7, R7, 16777216 ;  /* 0x4b80000007079820 */ /* 0x000fcc0000400000 */
[----:B------:R-:W1:Y:S01]  /*0270*/  MUFU.RCP R7, R7 ;  /* 0x0000000700077308 */ /* 0x000e620000001000 */
[----:B------:R-:W-:Y:S01]  /*0280*/  FSEL R14, R14, 1, P0 ;  /* 0x3f8000000e0e7808 */ /* 0x000fe20000000000 */
[----:B---3--:R-:W-:-:S04]  /*0290*/  FADD R2, R2, -R12 ;  /* 0x8000000c02027221 */ /* 0x008fc80000000000 */
[----:B------:R-:W-:Y:S01]  /*02a0*/  @!P1 FMUL R14, R14, 16777216 ;  /* 0x4b8000000e0e9820 */ /* 0x000fe20000400000 */
[----:B------:R-:W-:-:S03]  /*02b0*/  FADD R3, R3, -R12 ;  /* 0x8000000c03037221 */ /* 0x000fc60000000000 */
[----:B-1----:R-:W-:-:S04]  /*02c0*/  FMUL R14, R7, R14 ;  /* 0x0000000e070e7220 */ /* 0x002fc80000400000 */
[-C--:B------:R-:W-:Y:S01]  /*02d0*/  FMUL R2, R2, R14.reuse ;  /* 0x0000000e02027220 */ /* 0x080fe20000400000 */
[----:B------:R-:W-:-:S03]  /*02e0*/  FMUL R14, R3, R14 ;  /* 0x0000000e030e7220 */ /* 0x000fc60000400000 */
[C-C-:B----4-:R-:W-:Y:S01]  /*02f0*/  FFMA R2, R8.reuse, R2, R11.reuse ;  /* 0x0000000208027223 */ /* 0x150fe2000000000b */
[----:B------:R-:W-:-:S04]  /*0300*/  FFMA R14, R8, R14, R11 ;  /* 0x0000000e080e7223 */ /* 0x000fc8000000000b */
[----:B------:R-:W-:Y:S02]  /*0310*/  FSETP.GEU.AND P0, PT, R2, RZ, PT ;  /* 0x000000ff0200720b */ /* 0x000fe40003f0e000 */
[----:B------:R-:W-:Y:S02]  /*0320*/  FSETP.GEU.AND P1, PT, R14, RZ, PT ;  /* 0x000000ff0e00720b */ /* 0x000fe40003f2e000 */
[----:B------:R-:W-:Y:S02]  /*0330*/  FSEL R2, R2, RZ, P0 ;  /* 0x000000ff02027208 */ /* 0x000fe40000000000 */
[----:B------:R-:W-:-:S05]  /*0340*/  FSEL R3, R14, RZ, P1 ;  /* 0x000000ff0e037208 */ /* 0x000fca0000800000 */
[----:B------:R-:W-:Y:S01]  /*0350*/  STG.E.64 desc[UR4][R4.64], R2 ;  /* 0x0000000204007986 */ /* 0x000fe2000c101b04 */
[----:B------:R-:W-:Y:S05]  /*0360*/  EXIT ;  /* 0x000000000000794d */ /* 0x000fea0003800000 */
.L_x_0:
[----:B------:R-:W-:-:S00]  /*0370*/  BRA `(.L_x_0) ;  /* 0xfffffffc00fc7947 */ /* 0x000fc0000383ffff */
[----:B------:R-:W-:-:S00]  /*0380*/  NOP ;  /* 0x0000000000007918 */ /* 0x000fc00000000000 */
[----:B------:R-:W-:-:S00]  /*0390*/  NOP ;  /* 0x0000000000007918 */ /* 0x000fc00000000000 */
[----:B------:R-:W-:-:S00]  /*03a0*/  NOP ;  /* 0x0000000000007918 */ /* 0x000fc00000000000 */
[----:B------:R-:W-:-:S00]  /*03b0*/  NOP ;  /* 0x0000000000007918 */ /* 0x000fc00000000000 */
[----:B------:R-:W-:-:S00]  /*03c0*/  NOP ;  /* 0x0000000000007918 */ /* 0x000fc00000000000 */
[----:B------:R-:W-:-:S00]  /*03d0*/  NOP ;  /* 0x0000000000007918 */ /* 0x000fc00000000000 */
[----:B------:R-:W-:-:S00]  /*03e0*/  NOP ;  /* 0x0000000000007918 */ /* 0x000fc00000000000 */
[----:B------:R-:W-:-:S00]  /*03f0*/  NOP ;  /* 0x0000000000007918 */ /* 0x000fc00000000000 */
.L_x_1:


//--------------------- .nv.global.init           --------------------------
	.section	.nv.global.init,"aw",@progbits
.nv.global.init:
	.type		_$_str,@object
	.size		_$_str,(_$_str_$_2 - _$_str)
_$_str:
        /*0000*/ 	.byte	0x5f, 0x5f, 0x43, 0x55, 0x44, 0x41, 0x5f, 0x46, 0x54, 0x5a, 0x00
	.type		_$_str_$_2,@object
	.size		_$_str_$_2,(.L_1 - _$_str_$_2)
_$_str_$_2:
        /*000b*/ 	.byte	0x5f, 0x5f, 0x43, 0x55, 0x44, 0x41, 0x5f, 0x50, 0x52, 0x45, 0x43, 0x5f, 0x53, 0x51, 0x52, 0x54
        /*001b*/ 	.byte	0x00
.L_1:


//--------------------- .nv.constant0.triton_poi_fused__native_batch_norm_legit_no_training_relu_28 --------------------------
	.section	.nv.constant0.triton_poi_fused__native_batch_norm_legit_no_training_relu_28,"a",@progbits
	.sectionflags	@""
	.align	4
.nv.constant0.triton_poi_fused__native_batch_norm_legit_no_training_relu_28:
	.zero		580
